//
// Generated by NVIDIA NVVM Compiler
//
// Compiler Build ID: CL-36424714
// Cuda compilation tools, release 13.0, V13.0.88
// Based on NVVM 20.0.0
//

.version 9.0
.target sm_100
.address_size 64

	// .globl	_Z9addArraysPKiS0_Pi

.visible .entry _Z9addArraysPKiS0_Pi(
	.param .u64 .ptr .align 1 _Z9addArraysPKiS0_Pi_param_0,
	.param .u64 .ptr .align 1 _Z9addArraysPKiS0_Pi_param_1,
	.param .u64 .ptr .align 1 _Z9addArraysPKiS0_Pi_param_2
)
{
	.reg .b32 	%r<8>;
	.reg .b64 	%rd<11>;

	ld.param.u64 	%rd1, [_Z9addArraysPKiS0_Pi_param_0];
	ld.param.u64 	%rd2, [_Z9addArraysPKiS0_Pi_param_1];
	ld.param.u64 	%rd3, [_Z9addArraysPKiS0_Pi_param_2];
	cvta.to.global.u64 	%rd4, %rd3;
	cvta.to.global.u64 	%rd5, %rd2;
	cvta.to.global.u64 	%rd6, %rd1;
	mov.u32 	%r1, %ctaid.x;
	mov.u32 	%r2, %ntid.x;
	mov.u32 	%r3, %tid.x;
	mad.lo.s32 	%r4, %r1, %r2, %r3;
	mul.wide.s32 	%rd7, %r4, 4;
	add.s64 	%rd8, %rd6, %rd7;
	ld.global.u32 	%r5, [%rd8];
	add.s64 	%rd9, %rd5, %rd7;
	ld.global.u32 	%r6, [%rd9];
	add.s32 	%r7, %r6, %r5;
	add.s64 	%rd10, %rd4, %rd7;
	st.global.u32 	[%rd10], %r7;
	ret;

}


// ===== COMPILED SASS (sm_100) =====

	.target	sm_100

	.elftype	@"ET_EXEC"


//--------------------- .note.nv.tkinfo           --------------------------
	.section	.note.nv.tkinfo,"",@"SHT_NOTE"
	.sectionflags	@"SHF_NOTE_NV_TKINFO"
	.tkinfo
        /*0018*/ 	.word	0x00000002
        /*0030*/ 	.string	""
        /*0030*/ 	.string	"ptxas"
        /*0030*/ 	.string	"Cuda compilation tools, release 13.0, V13.0.88"
        /*0030*/ 	.string	"Build cuda_13.0.r13.0/compiler.36424714_0"
        /*0030*/ 	.string	"-arch sm_100 -m 64 "



//--------------------- .note.nv.cuinfo           --------------------------
	.section	.note.nv.cuinfo,"",@"SHT_NOTE"
	.sectionflags	@"SHF_NOTE_NV_CUINFO"
        /*0018*/ 	.short	0x0002
        /*001a*/ 	.short	0x0064
        /*001c*/ 	.short	0x0082
	.zero		2


//--------------------- .nv.info                  --------------------------
	.section	.nv.info,"",@"SHT_CUDA_INFO"
	.align	4


	//----- nvinfo : EIATTR_REGCOUNT
	.align		4
        /*0000*/ 	.byte	0x04, 0x2f
        /*0002*/ 	.short	(.L_1 - .L_0)
	.align		4
.L_0:
        /*0004*/ 	.word	index@(_Z9addArraysPKiS0_Pi)
        /*0008*/ 	.word	0x0000000c


	//----- nvinfo : EIATTR_FRAME_SIZE
	.align		4
.L_1:
        /*000c*/ 	.byte	0x04, 0x11
        /*000e*/ 	.short	(.L_3 - .L_2)
	.align		4
.L_2:
        /*0010*/ 	.word	index@(_Z9addArraysPKiS0_Pi)
        /*0014*/ 	.word	0x00000000


	//----- nvinfo : EIATTR_MIN_STACK_SIZE
	.align		4
.L_3:
        /*0018*/ 	.byte	0x04, 0x12
        /*001a*/ 	.short	(.L_5 - .L_4)
	.align		4
.L_4:
        /*001c*/ 	.word	index@(_Z9addArraysPKiS0_Pi)
        /*0020*/ 	.word	0x00000000
.L_5:


//--------------------- .nv.compat                --------------------------
	.section	.nv.compat,"",@"SHT_CUDA_COMPAT_INFO"
	.align	4
        /*0000*/ 	.byte	0x02, 0x09, 0x00, 0x00, 0x02, 0x02, 0x01, 0x00, 0x02, 0x05, 0x05, 0x00, 0x03, 0x07, 0x01, 0x01
        /*0010*/ 	.byte	0x02, 0x03, 0x00, 0x00, 0x02, 0x06, 0x01, 0x00, 0x04, 0x0b, 0x08, 0x00, 0x09, 0x00, 0x00, 0x00
        /*0020*/ 	.byte	0x00, 0x00, 0x00, 0x00


//--------------------- .nv.info._Z9addArraysPKiS0_Pi --------------------------
	.section	.nv.info._Z9addArraysPKiS0_Pi,"",@"SHT_CUDA_INFO"
	.sectionflags	@""
	.align	4


	//----- nvinfo : EIATTR_CUDA_API_VERSION
	.align		4
        /*0000*/ 	.byte	0x04, 0x37
        /*0002*/ 	.short	(.L_7 - .L_6)
.L_6:
        /*0004*/ 	.word	0x00000082


	//----- nvinfo : EIATTR_KPARAM_INFO
	.align		4
.L_7:
        /*0008*/ 	.byte	0x04, 0x17
        /*000a*/ 	.short	(.L_9 - .L_8)
.L_8:
        /*000c*/ 	.word	0x00000000
        /*0010*/ 	.short	0x0002
        /*0012*/ 	.short	0x0010
        /*0014*/ 	.byte	0x00, 0xf5, 0x21, 0x00


	//----- nvinfo : EIATTR_KPARAM_INFO
	.align		4
.L_9:
        /*0018*/ 	.byte	0x04, 0x17
        /*001a*/ 	.short	(.L_11 - .L_10)
.L_10:
        /*001c*/ 	.word	0x00000000
        /*0020*/ 	.short	0x0001
        /*0022*/ 	.short	0x0008
        /*0024*/ 	.byte	0x00, 0xf5, 0x21, 0x00


	//----- nvinfo : EIATTR_KPARAM_INFO
	.align		4
.L_11:
        /*0028*/ 	.byte	0x04, 0x17
        /*002a*/ 	.short	(.L_13 - .L_12)
.L_12:
        /*002c*/ 	.word	0x00000000
        /*0030*/ 	.short	0x0000
        /*0032*/ 	.short	0x0000
        /*0034*/ 	.byte	0x00, 0xf5, 0x21, 0x00


	//----- nvinfo : EIATTR_SPARSE_MMA_MASK
	.align		4
.L_13:
        /*0038*/ 	.byte	0x03, 0x50
        /*003a*/ 	.short	0x0000


	//----- nvinfo : EIATTR_MAXREG_COUNT
	.align		4
        /*003c*/ 	.byte	0x03, 0x1b
        /*003e*/ 	.short	0x00ff


	//----- nvinfo : EIATTR_MERCURY_ISA_VERSION
	.align		4
        /*0040*/ 	.byte	0x03, 0x5f
        /*0042*/ 	.short	0x0101


	//----- nvinfo : EIATTR_VRC_CTA_INIT_COUNT
	.align		4
        /*0044*/ 	.byte	0x02, 0x4a
	.zero		1
	.zero		1


	//----- nvinfo : EIATTR_EXIT_INSTR_OFFSETS
	.align		4
        /*0048*/ 	.byte	0x04, 0x1c
        /*004a*/ 	.short	(.L_15 - .L_14)


	//   ....[0]....
.L_14:
        /*004c*/ 	.word	0x00000100


	//----- nvinfo : EIATTR_CBANK_PARAM_SIZE
	.align		4
.L_15:
        /*0050*/ 	.byte	0x03, 0x19
        /*0052*/ 	.short	0x0018


	//----- nvinfo : EIATTR_PARAM_CBANK
	.align		4
        /*0054*/ 	.byte	0x04, 0x0a
        /*0056*/ 	.short	(.L_17 - .L_16)
	.align		4
.L_16:
        /*0058*/ 	.word	index@(.nv.constant0._Z9addArraysPKiS0_Pi)
        /*005c*/ 	.short	0x0380
        /*005e*/ 	.short	0x0018


	//----- nvinfo : EIATTR_SW_WAR
	.align		4
.L_17:
        /*0060*/ 	.byte	0x04, 0x36
        /*0062*/ 	.short	(.L_19 - .L_18)
.L_18:
        /*0064*/ 	.word	0x00000008
.L_19:


//--------------------- .nv.callgraph             --------------------------
	.section	.nv.callgraph,"",@"SHT_CUDA_CALLGRAPH"
	.align	4
	.sectionentsize	8
	.align		4
        /*0000*/ 	.word	0x00000000
	.align		4
        /*0004*/ 	.word	0xffffffff
	.align		4
        /*0008*/ 	.word	0x00000000
	.align		4
        /*000c*/ 	.word	0xfffffffe
	.align		4
        /*0010*/ 	.word	0x00000000
	.align		4
        /*0014*/ 	.word	0xfffffffd
	.align		4
        /*0018*/ 	.word	0x00000000
	.align		4
        /*001c*/ 	.word	0xfffffffc


//--------------------- .text._Z9addArraysPKiS0_Pi --------------------------
	.section	.text._Z9addArraysPKiS0_Pi,"ax",@progbits
	.align	128
        .global         _Z9addArraysPKiS0_Pi
        .type           _Z9addArraysPKiS0_Pi,@function
        .size           _Z9addArraysPKiS0_Pi,(.L_x_1 - _Z9addArraysPKiS0_Pi)
        .other          _Z9addArraysPKiS0_Pi,@"STO_CUDA_ENTRY STV_DEFAULT"
_Z9addArraysPKiS0_Pi:
.text._Z9addArraysPKiS0_Pi:
[----:B------:R-:W-:Y:S01]  /*0000*/  LDC R1, c[0x0][0x37c] ;  /* 0x0000df00ff017b82 */ /* 0x000fe20000000800 */
[----:B------:R-:W0:Y:S07]  /*0010*/  S2R R0, SR_TID.X ;  /* 0x0000000000007919 */ /* 0x000e2e0000002100 */
[----:B------:R-:W0:Y:S01]  /*0020*/  S2UR UR6, SR_CTAID.X ;  /* 0x00000000000679c3 */ /* 0x000e220000002500 */
[----:B------:R-:W1:Y:S07]  /*0030*/  LDCU.64 UR4, c[0x0][0x358] ;  /* 0x00006b00ff0477ac */ /* 0x000e6e0008000a00 */
[----:B------:R-:W0:Y:S08]  /*0040*/  LDC R9, c[0x0][0x360] ;  /* 0x0000d800ff097b82 */ /* 0x000e300000000800 */
[----:B------:R-:W2:Y:S08]  /*0050*/  LDC.64 R2, c[0x0][0x380] ;  /* 0x0000e000ff027b82 */ /* 0x000eb00000000a00 */
[----:B------:R-:W3:Y:S01]  /*0060*/  LDC.64 R4, c[0x0][0x388] ;  /* 0x0000e200ff047b82 */ /* 0x000ee20000000a00 */
[----:B0-----:R-:W-:-:S07]  /*0070*/  IMAD R9, R9, UR6, R0 ;  /* 0x0000000609097c24 */ /* 0x001fce000f8e0200 */
[----:B------:R-:W0:Y:S01]  /*0080*/  LDC.64 R6, c[0x0][0x390] ;  /* 0x0000e400ff067b82 */ /* 0x000e220000000a00 */
[----:B--2---:R-:W-:-:S06]  /*0090*/  IMAD.WIDE R2, R9, 0x4, R2 ;  /* 0x0000000409027825 */ /* 0x004fcc00078e0202 */
[----:B-1----:R-:W2:Y:S01]  /*00a0*/  LDG.E R2, desc[UR4][R2.64] ;  /* 0x0000000402027981 */ /* 0x002ea2000c1e1900 */
[----:B---3--:R-:W-:-:S06]  /*00b0*/  IMAD.WIDE R4, R9, 0x4, R4 ;  /* 0x0000000409047825 */ /* 0x008fcc00078e0204 */
[----:B------:R-:W2:Y:S01]  /*00c0*/  LDG.E R5, desc[UR4][R4.64] ;  /* 0x0000000404057981 */ /* 0x000ea2000c1e1900 */
[----:B0-----:R-:W-:Y:S01]  /*00d0*/  IMAD.WIDE R6, R9, 0x4, R6 ;  /* 0x0000000409067825 */ /* 0x001fe200078e0206 */
[----:B--2---:R-:W-:-:S05]  /*00e0*/  IADD3 R9, PT, PT, R2, R5, RZ ;  /* 0x0000000502097210 */ /* 0x004fca0007ffe0ff */
[----:B------:R-:W-:Y:S01]  /*00f0*/  STG.E desc[UR4][R6.64], R9 ;  /* 0x0000000906007986 */ /* 0x000fe2000c101904 */
[----:B------:R-:W-:Y:S05]  /*0100*/  EXIT ;  /* 0x000000000000794d */ /* 0x000fea0003800000 */
.L_x_0:
[----:B------:R-:W-:-:S00]  /*0110*/  BRA `(.L_x_0) ;  /* 0xfffffffc00fc7947 */ /* 0x000fc0000383ffff */
[----:B------:R-:W-:-:S00]  /*0120*/  NOP ;  /* 0x0000000000007918 */ /* 0x000fc00000000000 */
        /* <DEDUP_REMOVED lines=13> */
.L_x_1:


//--------------------- .nv.shared.reserved.0     --------------------------
	.section	.nv.shared.reserved.0,"aw",@nobits
	.weak		__nv_reservedSMEM_offset_0_alias
	.size		__nv_reservedSMEM_offset_0_alias, 0, 64
	.other		__nv_reservedSMEM_offset_0_alias,@"STO_CUDA_RESERVED_SHARED STV_DEFAULT"
__nv_reservedSMEM_offset_0_alias:
	.zero		0
	.zero		64


//--------------------- .nv.constant0._Z9addArraysPKiS0_Pi --------------------------
	.section	.nv.constant0._Z9addArraysPKiS0_Pi,"a",@progbits
	.sectionflags	@""
	.align	4
.nv.constant0._Z9addArraysPKiS0_Pi:
	.zero		920


//--------------------- SYMBOLS --------------------------

	.type		.nv.reservedSmem.offset0,@object
	.size		.nv.reservedSmem.offset0,0x4
